.version 3.1
.target sm_20
.global .s32  gresult;
.entry main {
   .reg .s32 a,b, r;
   .reg .pred p, q;

   ld.global.s32   a, [gresult];
   ld.global.s32   b, [gresult + 4];

   setp.lt.s32   p, a, b;
   setp.ne.s32   q, a, b;
   and.pred      p, p, q;
   setp.le.s32   q, a, b;
   or.pred       p, p, q;
   setp.eq.s32   q, a, b;
   xor.pred      p, p, q;
   not.pred      p, p;
   mov.s32       r, 6;
   @p mov.s32   r, 4;
   st.global.s32 [gresult], r;
   exit;
}


// ===== COMPILED SASS (sm_100) =====

	.target	sm_100

	.elftype	@"ET_EXEC"


//--------------------- .note.nv.tkinfo           --------------------------
	.section	.note.nv.tkinfo,"",@"SHT_NOTE"
	.sectionflags	@"SHF_NOTE_NV_TKINFO"
	.tkinfo
        /*0018*/ 	.word	0x00000002
        /*0030*/ 	.string	""
        /*0030*/ 	.string	"ptxas"
        /*0030*/ 	.string	"Cuda compilation tools, release 13.0, V13.0.88"
        /*0030*/ 	.string	"Build cuda_13.0.r13.0/compiler.36424714_0"
        /*0030*/ 	.string	"-arch sm_100 "



//--------------------- .note.nv.cuinfo           --------------------------
	.section	.note.nv.cuinfo,"",@"SHT_NOTE"
	.sectionflags	@"SHF_NOTE_NV_CUINFO"
        /*0018*/ 	.short	0x0002
        /*001a*/ 	.short	0x0014
        /*001c*/ 	.short	0x0082
	.zero		2


//--------------------- .nv.info                  --------------------------
	.section	.nv.info,"",@"SHT_CUDA_INFO"
	.align	4


	//----- nvinfo : EIATTR_REGCOUNT
	.align		4
        /*0000*/ 	.byte	0x04, 0x2f
        /*0002*/ 	.short	(.L_2 - .L_1)
	.align		4
.L_1:
        /*0004*/ 	.word	index@(main)
        /*0008*/ 	.word	0x00000008


	//----- nvinfo : EIATTR_FRAME_SIZE
	.align		4
.L_2:
        /*000c*/ 	.byte	0x04, 0x11
        /*000e*/ 	.short	(.L_4 - .L_3)
	.align		4
.L_3:
        /*0010*/ 	.word	index@(main)
        /*0014*/ 	.word	0x00000000


	//----- nvinfo : EIATTR_MIN_STACK_SIZE
	.align		4
.L_4:
        /*0018*/ 	.byte	0x04, 0x12
        /*001a*/ 	.short	(.L_6 - .L_5)
	.align		4
.L_5:
        /*001c*/ 	.word	index@(main)
        /*0020*/ 	.word	0x00000000
.L_6:


//--------------------- .nv.compat                --------------------------
	.section	.nv.compat,"",@"SHT_CUDA_COMPAT_INFO"
	.align	4
        /*0000*/ 	.byte	0x02, 0x09, 0x00, 0x00, 0x02, 0x02, 0x01, 0x00, 0x02, 0x05, 0x05, 0x00, 0x03, 0x07, 0x01, 0x01
        /*0010*/ 	.byte	0x02, 0x03, 0x00, 0x00, 0x02, 0x06, 0x01, 0x00, 0x04, 0x0b, 0x08, 0x00, 0x09, 0x00, 0x00, 0x00
        /*0020*/ 	.byte	0x00, 0x00, 0x00, 0x00


//--------------------- .nv.info.main             --------------------------
	.section	.nv.info.main,"",@"SHT_CUDA_INFO"
	.sectionflags	@""
	.align	4


	//----- nvinfo : EIATTR_CUDA_API_VERSION
	.align		4
        /*0000*/ 	.byte	0x04, 0x37
        /*0002*/ 	.short	(.L_8 - .L_7)
.L_7:
        /*0004*/ 	.word	0x00000082


	//----- nvinfo : EIATTR_SPARSE_MMA_MASK
	.align		4
.L_8:
        /*0008*/ 	.byte	0x03, 0x50
        /*000a*/ 	.short	0x0000


	//----- nvinfo : EIATTR_MAXREG_COUNT
	.align		4
        /*000c*/ 	.byte	0x03, 0x1b
        /*000e*/ 	.short	0x00ff


	//----- nvinfo : EIATTR_MERCURY_ISA_VERSION
	.align		4
        /*0010*/ 	.byte	0x03, 0x5f
        /*0012*/ 	.short	0x0101


	//----- nvinfo : EIATTR_VRC_CTA_INIT_COUNT
	.align		4
        /*0014*/ 	.byte	0x02, 0x4a
	.zero		1
	.zero		1


	//----- nvinfo : EIATTR_EXIT_INSTR_OFFSETS
	.align		4
        /*0018*/ 	.byte	0x04, 0x1c
        /*001a*/ 	.short	(.L_10 - .L_9)


	//   ....[0]....
.L_9:
        /*001c*/ 	.word	0x000000c0


	//----- nvinfo : EIATTR_SW_WAR
	.align		4
.L_10:
        /*0020*/ 	.byte	0x04, 0x36
        /*0022*/ 	.short	(.L_12 - .L_11)
.L_11:
        /*0024*/ 	.word	0x00000008
.L_12:


//--------------------- .nv.callgraph             --------------------------
	.section	.nv.callgraph,"",@"SHT_CUDA_CALLGRAPH"
	.align	4
	.sectionentsize	8
	.align		4
        /*0000*/ 	.word	0x00000000
	.align		4
        /*0004*/ 	.word	0xffffffff
	.align		4
        /*0008*/ 	.word	0x00000000
	.align		4
        /*000c*/ 	.word	0xfffffffe
	.align		4
        /*0010*/ 	.word	0x00000000
	.align		4
        /*0014*/ 	.word	0xfffffffd
	.align		4
        /*0018*/ 	.word	0x00000000
	.align		4
        /*001c*/ 	.word	0xfffffffc


//--------------------- .nv.constant4             --------------------------
	.section	.nv.constant4,"a",@progbits
	.align	8
	.align		8
.nv.constant4:
        /*0000*/ 	.dword	gresult


//--------------------- .text.main                --------------------------
	.section	.text.main,"ax",@progbits
	.align	128
.text.main:
        .type           main,@function
        .size           main,(.L_x_1 - main)
        .other          main,@"STO_CUDA_ENTRY STV_DEFAULT"
main:
[----:B------:R-:W-:Y:S08]  /*0000*/  LDC R1, c[0x0][0x37c] ;  /* 0x0000df00ff017b82 */ /* 0x000ff00000000800 */
[----:B------:R-:W0:Y:S01]  /*0010*/  LDC.64 R2, c[0x4][RZ] ;  /* 0x01000000ff027b82 */ /* 0x000e220000000a00 */
[----:B------:R-:W0:Y:S02]  /*0020*/  LDCU.64 UR4, c[0x0][0x358] ;  /* 0x00006b00ff0477ac */ /* 0x000e240008000a00 */
[----:B0-----:R-:W2:Y:S04]  /*0030*/  LDG.E R0, desc[UR4][R2.64] ;  /* 0x0000000402007981 */ /* 0x001ea8000c1e1900 */
[----:B------:R-:W2:Y:S01]  /*0040*/  LDG.E R5, desc[UR4][R2.64+0x4] ;  /* 0x0000040402057981 */ /* 0x000ea2000c1e1900 */
[----:B------:R-:W-:Y:S01]  /*0050*/  IMAD.MOV.U32 R4, RZ, RZ, 0x4 ;  /* 0x00000004ff047424 */ /* 0x000fe200078e00ff */
[----:B--2---:R-:W-:-:S04]  /*0060*/  ISETP.NE.AND P0, PT, R0, R5, PT ;  /* 0x000000050000720c */ /* 0x004fc80003f05270 */
[----:B------:R-:W-:-:S04]  /*0070*/  ISETP.LT.AND P0, PT, R0, R5, P0 ;  /* 0x000000050000720c */ /* 0x000fc80000701270 */
[----:B------:R-:W-:-:S04]  /*0080*/  ISETP.LE.OR P0, PT, R0, R5, P0 ;  /* 0x000000050000720c */ /* 0x000fc80000703670 */
[----:B------:R-:W-:-:S04]  /*0090*/  ISETP.EQ.XOR P0, PT, R0, R5, P0 ;  /* 0x000000050000720c */ /* 0x000fc80000702a70 */
[----:B------:R-:W-:-:S05]  /*00a0*/  SEL R5, R4, 0x6, !P0 ;  /* 0x0000000604057807 */ /* 0x000fca0004000000 */
[----:B------:R-:W-:Y:S01]  /*00b0*/  STG.E desc[UR4][R2.64], R5 ;  /* 0x0000000502007986 */ /* 0x000fe2000c101904 */
[----:B------:R-:W-:Y:S05]  /*00c0*/  EXIT ;  /* 0x000000000000794d */ /* 0x000fea0003800000 */
.L_x_0:
[----:B------:R-:W-:-:S00]  /*00d0*/  BRA `(.L_x_0) ;  /* 0xfffffffc00fc7947 */ /* 0x000fc0000383ffff */
[----:B------:R-:W-:-:S00]  /*00e0*/  NOP ;  /* 0x0000000000007918 */ /* 0x000fc00000000000 */
        /* <DEDUP_REMOVED lines=9> */
.L_x_1:


//--------------------- .nv.shared.reserved.0     --------------------------
	.section	.nv.shared.reserved.0,"aw",@nobits
	.weak		__nv_reservedSMEM_offset_0_alias
	.size		__nv_reservedSMEM_offset_0_alias, 0, 64
	.other		__nv_reservedSMEM_offset_0_alias,@"STO_CUDA_RESERVED_SHARED STV_DEFAULT"
__nv_reservedSMEM_offset_0_alias:
	.zero		0
	.zero		64


//--------------------- .nv.global                --------------------------
	.section	.nv.global,"aw",@nobits
	.align	4
.nv.global:
	.type		gresult,@object
	.size		gresult,(.L_0 - gresult)
gresult:
	.zero		4
.L_0:


//--------------------- .nv.constant0.main        --------------------------
	.section	.nv.constant0.main,"a",@progbits
	.sectionflags	@""
	.align	4
.nv.constant0.main:
	.zero		896


//--------------------- SYMBOLS --------------------------

	.type		.nv.reservedSmem.offset0,@object
	.size		.nv.reservedSmem.offset0,0x4
